	.headerflags	@"EF_CUDA_TEXMODE_UNIFIED EF_CUDA_64BIT_ADDRESS EF_CUDA_ACCELERATORS EF_CUDA_SM90 EF_CUDA_VIRTUAL_SM(EF_CUDA_SM90)"
	.elftype	@"ET_EXEC"


//--------------------- .nv.info                  --------------------------
	.section	.nv.info,"",@"SHT_CUDA_INFO"
	.align	4


	//----- nvinfo : EIATTR_REGCOUNT
	.align		4
        /*0000*/ 	.byte	0x04, 0x2f
        /*0002*/ 	.short	(.L_1 - .L_0)
	.align		4
.L_0:
        /*0004*/ 	.word	index@(triton_red_fused_mean_23)
        /*0008*/ 	.word	0x0000001a


	//----- nvinfo : EIATTR_MIN_STACK_SIZE
	.align		4
.L_1:
        /*000c*/ 	.byte	0x04, 0x12
        /*000e*/ 	.short	(.L_3 - .L_2)
	.align		4
.L_2:
        /*0010*/ 	.word	index@(triton_red_fused_mean_23)
        /*0014*/ 	.word	0x00000000


	//----- nvinfo : EIATTR_FRAME_SIZE
	.align		4
.L_3:
        /*0018*/ 	.byte	0x04, 0x11
        /*001a*/ 	.short	(.L_5 - .L_4)
	.align		4
.L_4:
        /*001c*/ 	.word	index@(triton_red_fused_mean_23)
        /*0020*/ 	.word	0x00000000


	//----- nvinfo : EIATTR_MIN_STACK_SIZE
	.align		4
.L_5:
        /*0024*/ 	.byte	0x04, 0x12
        /*0026*/ 	.short	(.L_7 - .L_6)
	.align		4
.L_6:
        /*0028*/ 	.word	index@(triton_red_fused_mean_23)
        /*002c*/ 	.word	0x00000000
.L_7:


//--------------------- .nv.info.triton_red_fused_mean_23 --------------------------
	.section	.nv.info.triton_red_fused_mean_23,"",@"SHT_CUDA_INFO"
	.sectionflags	@""
	.align	4


	//----- nvinfo : EIATTR_CUDA_API_VERSION
	.align		4
        /*0000*/ 	.byte	0x04, 0x37
        /*0002*/ 	.short	(.L_9 - .L_8)
.L_8:
        /*0004*/ 	.word	0x0000007c


	//----- nvinfo : EIATTR_KPARAM_INFO
	.align		4
.L_9:
        /*0008*/ 	.byte	0x04, 0x17
        /*000a*/ 	.short	(.L_11 - .L_10)
.L_10:
        /*000c*/ 	.word	0x00000000
        /*0010*/ 	.short	0x0003
        /*0012*/ 	.short	0x0014
        /*0014*/ 	.byte	0x00, 0xf0, 0x11, 0x00


	//----- nvinfo : EIATTR_KPARAM_INFO
	.align		4
.L_11:
        /*0018*/ 	.byte	0x04, 0x17
        /*001a*/ 	.short	(.L_13 - .L_12)
.L_12:
        /*001c*/ 	.word	0x00000000
        /*0020*/ 	.short	0x0002
        /*0022*/ 	.short	0x0010
        /*0024*/ 	.byte	0x00, 0xf0, 0x11, 0x00


	//----- nvinfo : EIATTR_KPARAM_INFO
	.align		4
.L_13:
        /*0028*/ 	.byte	0x04, 0x17
        /*002a*/ 	.short	(.L_15 - .L_14)
.L_14:
        /*002c*/ 	.word	0x00000000
        /*0030*/ 	.short	0x0001
        /*0032*/ 	.short	0x0008
        /*0034*/ 	.byte	0x00, 0xf4, 0x21, 0x00


	//----- nvinfo : EIATTR_KPARAM_INFO
	.align		4
.L_15:
        /*0038*/ 	.byte	0x04, 0x17
        /*003a*/ 	.short	(.L_17 - .L_16)
.L_16:
        /*003c*/ 	.word	0x00000000
        /*0040*/ 	.short	0x0000
        /*0042*/ 	.short	0x0000
        /*0044*/ 	.byte	0x00, 0xf4, 0x21, 0x00


	//----- nvinfo : EIATTR_SPARSE_MMA_MASK
	.align		4
.L_17:
        /*0048*/ 	.byte	0x03, 0x50
        /*004a*/ 	.short	0x0000


	//----- nvinfo : EIATTR_MAXREG_COUNT
	.align		4
        /*004c*/ 	.byte	0x03, 0x1b
        /*004e*/ 	.short	0x0080


	//----- nvinfo : EIATTR_COOP_GROUP_MASK_REGIDS
	.align		4
        /*0050*/ 	.byte	0x04, 0x29
        /*0052*/ 	.short	(.L_19 - .L_18)


	//   ....[0]....
.L_18:
        /*0054*/ 	.word	0xffffffff


	//   ....[1]....
        /*0058*/ 	.word	0xffffffff


	//   ....[2]....
        /*005c*/ 	.word	0xffffffff


	//   ....[3]....
        /*0060*/ 	.word	0xffffffff


	//   ....[4]....
        /*0064*/ 	.word	0xffffffff


	//   ....[5]....
        /*0068*/ 	.word	0xffffffff


	//   ....[6]....
        /*006c*/ 	.word	0xffffffff


	//   ....[7]....
        /*0070*/ 	.word	0xffffffff


	//   ....[8]....
        /*0074*/ 	.word	0xffffffff


	//----- nvinfo : EIATTR_COOP_GROUP_INSTR_OFFSETS
	.align		4
.L_19:
        /*0078*/ 	.byte	0x04, 0x28
        /*007a*/ 	.short	(.L_21 - .L_20)


	//   ....[0]....
.L_20:
        /*007c*/ 	.word	0x00000230


	//   ....[1]....
        /*0080*/ 	.word	0x000002a0


	//   ....[2]....
        /*0084*/ 	.word	0x000002d0


	//   ....[3]....
        /*0088*/ 	.word	0x00000300


	//   ....[4]....
        /*008c*/ 	.word	0x00000320


	//   ....[5]....
        /*0090*/ 	.word	0x000003b0


	//   ....[6]....
        /*0094*/ 	.word	0x000003d0


	//   ....[7]....
        /*0098*/ 	.word	0x000003f0


	//   ....[8]....
        /*009c*/ 	.word	0x00000410


	//----- nvinfo : EIATTR_EXIT_INSTR_OFFSETS
	.align		4
.L_21:
        /*00a0*/ 	.byte	0x04, 0x1c
        /*00a2*/ 	.short	(.L_23 - .L_22)


	//   ....[0]....
.L_22:
        /*00a4*/ 	.word	0x00000450


	//   ....[1]....
        /*00a8*/ 	.word	0x000004a0


	//----- nvinfo : EIATTR_REQNTID
	.align		4
.L_23:
        /*00ac*/ 	.byte	0x04, 0x10
        /*00ae*/ 	.short	(.L_25 - .L_24)
.L_24:
        /*00b0*/ 	.word	0x00000200
        /*00b4*/ 	.word	0x00000001
        /*00b8*/ 	.word	0x00000001


	//----- nvinfo : EIATTR_CBANK_PARAM_SIZE
	.align		4
.L_25:
        /*00bc*/ 	.byte	0x03, 0x19
        /*00be*/ 	.short	0x0018


	//----- nvinfo : EIATTR_PARAM_CBANK
	.align		4
        /*00c0*/ 	.byte	0x04, 0x0a
        /*00c2*/ 	.short	(.L_27 - .L_26)
	.align		4
.L_26:
        /*00c4*/ 	.word	index@(.nv.constant0.triton_red_fused_mean_23)
        /*00c8*/ 	.short	0x0210
        /*00ca*/ 	.short	0x0018


	//----- nvinfo : EIATTR_SW_WAR
	.align		4
.L_27:
        /*00cc*/ 	.byte	0x04, 0x36
        /*00ce*/ 	.short	(.L_29 - .L_28)
.L_28:
        /*00d0*/ 	.word	0x00000008
.L_29:


//--------------------- .nv.callgraph             --------------------------
	.section	.nv.callgraph,"",@"SHT_CUDA_CALLGRAPH"
	.align	4
	.sectionentsize	8
	.align		4
        /*0000*/ 	.word	0x00000000
	.align		4
        /*0004*/ 	.word	0xffffffff
	.align		4
        /*0008*/ 	.word	0x00000000
	.align		4
        /*000c*/ 	.word	0xfffffffe
	.align		4
        /*0010*/ 	.word	0x00000000
	.align		4
        /*0014*/ 	.word	0xfffffffd
	.align		4
        /*0018*/ 	.word	0x00000000
	.align		4
        /*001c*/ 	.word	0xfffffffc


//--------------------- .text.triton_red_fused_mean_23 --------------------------
	.section	.text.triton_red_fused_mean_23,"ax",@progbits
	.sectionflags	@"SHF_BARRIERS=1"
	.align	128
        .global         triton_red_fused_mean_23
        .type           triton_red_fused_mean_23,@function
        .size           triton_red_fused_mean_23,(.L_x_2 - triton_red_fused_mean_23)
        .other          triton_red_fused_mean_23,@"STO_CUDA_ENTRY STV_DEFAULT"
triton_red_fused_mean_23:
.text.triton_red_fused_mean_23:
[----:B------:R-:W0:Y:S02]  /*0000*/  LDC R1, c[0x0][0x28] ;  /* 0x00000a00ff017b82 */ /* 0x000e240000000800 */
[----:B------:R-:W1:Y:S01]  /*0010*/  S2R R0, SR_CTAID.X ;  /* 0x0000000000007919 */ /* 0x000e620000002500 */
[----:B------:R-:W2:Y:S01]  /*0020*/  LDC.64 R20, c[0x0][0x210] ;  /* 0x00008400ff147b82 */ /* 0x000ea20000000a00 */
[----:B------:R-:W-:Y:S01]  /*0030*/  ULDC.64 UR6, c[0x0][0x208] ;  /* 0x0000820000067ab9 */ /* 0x000fe20000000a00 */
[----:B------:R-:W3:Y:S01]  /*0040*/  S2R R23, SR_TID.X ;  /* 0x0000000000177919 */ /* 0x000ee20000002100 */
[----:B-1----:R-:W-:Y:S02]  /*0050*/  ISETP.GE.AND P0, PT, R0, 0x80, PT ;  /* 0x000000800000780c */ /* 0x002fe40003f06270 */
[----:B---3--:R-:W-:-:S04]  /*0060*/  SHF.L.U32 R2, R23, 0x2, RZ ;  /* 0x0000000217027819 */ /* 0x008fc800000006ff */
[----:B------:R-:W-:-:S04]  /*0070*/  LOP3.LUT R3, R2, 0x7fc, RZ, 0xc0, !PT ;  /* 0x000007fc02037812 */ /* 0x000fc800078ec0ff */
[----:B------:R-:W-:-:S03]  /*0080*/  LEA R3, R0, R3, 0xd ;  /* 0x0000000300037211 */ /* 0x000fc600078e68ff */
[----:B------:R-:W-:Y:S02]  /*0090*/  @P0 MOV R4, RZ ;  /* 0x000000ff00040202 */ /* 0x000fe40000000f00 */
[----:B--2---:R-:W-:Y:S01]  /*00a0*/  IMAD.WIDE R20, R3, 0x4, R20 ;  /* 0x0000000403147825 */ /* 0x004fe200078e0214 */
[----:B------:R-:W-:Y:S06]  /*00b0*/  @P0 BRA `(.L_x_0) ;  /* 0x00000000005c0947 */ /* 0x000fec0003800000 */
[----:B------:R-:W2:Y:S04]  /*00c0*/  LDG.E.EF.128 R4, desc[UR6][R20.64] ;  /* 0x0000000614047981 */ /* 0x000ea8000c0e1d00 */
[----:B------:R-:W3:Y:S04]  /*00d0*/  LDG.E.EF.128 R8, desc[UR6][R20.64+0x2000] ;  /* 0x0020000614087981 */ /* 0x000ee8000c0e1d00 */
[----:B------:R-:W4:Y:S04]  /*00e0*/  LDG.E.EF.128 R12, desc[UR6][R20.64+0x4000] ;  /* 0x00400006140c7981 */ /* 0x000f28000c0e1d00 */
[----:B------:R-:W5:Y:S01]  /*00f0*/  LDG.E.EF.128 R16, desc[UR6][R20.64+0x6000] ;  /* 0x0060000614107981 */ /* 0x000f62000c0e1d00 */
[----:B--2---:R-:W-:Y:S01]  /*0100*/  FADD R22, RZ, R5 ;  /* 0x00000005ff167221 */ /* 0x004fe20000000000 */
[----:B------:R-:W-:Y:S01]  /*0110*/  FADD R3, RZ, R4 ;  /* 0x00000004ff037221 */ /* 0x000fe20000000000 */
[----:B------:R-:W-:Y:S01]  /*0120*/  FADD R5, RZ, R6 ;  /* 0x00000006ff057221 */ /* 0x000fe20000000000 */
[----:B------:R-:W-:Y:S01]  /*0130*/  FADD R4, RZ, R7 ;  /* 0x00000007ff047221 */ /* 0x000fe20000000000 */
[----:B---3--:R-:W-:Y:S01]  /*0140*/  FADD R22, R9, R22 ;  /* 0x0000001609167221 */ /* 0x008fe20000000000 */
[----:B------:R-:W-:Y:S01]  /*0150*/  FADD R3, R8, R3 ;  /* 0x0000000308037221 */ /* 0x000fe20000000000 */
[----:B------:R-:W-:Y:S01]  /*0160*/  FADD R5, R10, R5 ;  /* 0x000000050a057221 */ /* 0x000fe20000000000 */
[----:B------:R-:W-:Y:S01]  /*0170*/  FADD R4, R11, R4 ;  /* 0x000000040b047221 */ /* 0x000fe20000000000 */
[----:B----4-:R-:W-:Y:S01]  /*0180*/  FADD R22, R13, R22 ;  /* 0x000000160d167221 */ /* 0x010fe20000000000 */
[----:B------:R-:W-:Y:S01]  /*0190*/  FADD R3, R12, R3 ;  /* 0x000000030c037221 */ /* 0x000fe20000000000 */
[----:B------:R-:W-:Y:S01]  /*01a0*/  FADD R5, R14, R5 ;  /* 0x000000050e057221 */ /* 0x000fe20000000000 */
[----:B------:R-:W-:Y:S01]  /*01b0*/  FADD R4, R15, R4 ;  /* 0x000000040f047221 */ /* 0x000fe20000000000 */
[----:B-----5:R-:W-:Y:S01]  /*01c0*/  FADD R17, R17, R22 ;  /* 0x0000001611117221 */ /* 0x020fe20000000000 */
[----:B------:R-:W-:Y:S01]  /*01d0*/  FADD R16, R16, R3 ;  /* 0x0000000310107221 */ /* 0x000fe20000000000 */
[----:B------:R-:W-:Y:S01]  /*01e0*/  FADD R5, R18, R5 ;  /* 0x0000000512057221 */ /* 0x000fe20000000000 */
[----:B------:R-:W-:-:S02]  /*01f0*/  FADD R4, R19, R4 ;  /* 0x0000000413047221 */ /* 0x000fc40000000000 */
[----:B------:R-:W-:-:S04]  /*0200*/  FADD R16, R17, R16 ;  /* 0x0000001011107221 */ /* 0x000fc80000000000 */
[----:B------:R-:W-:-:S04]  /*0210*/  FADD R5, R5, R16 ;  /* 0x0000001005057221 */ /* 0x000fc80000000000 */
[----:B------:R-:W-:-:S07]  /*0220*/  FADD R4, R4, R5 ;  /* 0x0000000504047221 */ /* 0x000fce0000000000 */
.L_x_0:
[----:B------:R-:W1:Y:S01]  /*0230*/  SHFL.BFLY PT, R3, R4, 0x10, 0x1f ;  /* 0x0e001f0004037f89 */ /* 0x000e6200000e0000 */
[----:B------:R-:W2:Y:S01]  /*0240*/  S2UR UR5, SR_CgaCtaId ;  /* 0x00000000000579c3 */ /* 0x000ea20000008800 */
[C---:B------:R-:W-:Y:S01]  /*0250*/  LOP3.LUT P0, RZ, R23.reuse, 0x1f, RZ, 0xc0, !PT ;  /* 0x0000001f17ff7812 */ /* 0x040fe2000780c0ff */
[----:B------:R-:W-:Y:S01]  /*0260*/  UMOV UR4, 0x400 ;  /* 0x0000040000047882 */ /* 0x000fe20000000000 */
[----:B------:R-:W-:Y:S01]  /*0270*/  ISETP.GE.AND P1, PT, R23, 0x10, PT ;  /* 0x000000101700780c */ /* 0x000fe20003f26270 */
[----:B-1----:R-:W-:Y:S01]  /*0280*/  FADD R3, R3, R4 ;  /* 0x0000000403037221 */ /* 0x002fe20000000000 */
[----:B--2---:R-:W-:-:S04]  /*0290*/  UPRMT UR4, UR5, 0x654, UR4 ;  /* 0x0000065405047896 */ /* 0x004fc80008000004 */
[----:B------:R-:W1:Y:S02]  /*02a0*/  SHFL.BFLY PT, R6, R3, 0x8, 0x1f ;  /* 0x0d001f0003067f89 */ /* 0x000e6400000e0000 */
[----:B-1----:R-:W-:Y:S01]  /*02b0*/  FADD R6, R3, R6 ;  /* 0x0000000603067221 */ /* 0x002fe20000000000 */
[----:B------:R-:W-:-:S04]  /*02c0*/  SHF.R.U32.HI R3, RZ, 0x3, R23 ;  /* 0x00000003ff037819 */ /* 0x000fc80000011617 */
[----:B------:R-:W1:Y:S01]  /*02d0*/  SHFL.BFLY PT, R5, R6, 0x4, 0x1f ;  /* 0x0c801f0006057f89 */ /* 0x000e6200000e0000 */
[----:B------:R-:W-:Y:S01]  /*02e0*/  LOP3.LUT R3, R3, 0x3c, RZ, 0xc0, !PT ;  /* 0x0000003c03037812 */ /* 0x000fe200078ec0ff */
[----:B-1----:R-:W-:-:S05]  /*02f0*/  FADD R5, R6, R5 ;  /* 0x0000000506057221 */ /* 0x002fca0000000000 */
[----:B------:R-:W1:Y:S02]  /*0300*/  SHFL.BFLY PT, R8, R5, 0x2, 0x1f ;  /* 0x0c401f0005087f89 */ /* 0x000e6400000e0000 */
[----:B-1----:R-:W-:-:S05]  /*0310*/  FADD R8, R5, R8 ;  /* 0x0000000805087221 */ /* 0x002fca0000000000 */
[----:B------:R-:W1:Y:S02]  /*0320*/  SHFL.BFLY PT, R7, R8, 0x1, 0x1f ;  /* 0x0c201f0008077f89 */ /* 0x000e6400000e0000 */
[----:B-1----:R-:W-:-:S05]  /*0330*/  FADD R10, R8, R7 ;  /* 0x00000007080a7221 */ /* 0x002fca0000000000 */
[----:B------:R-:W-:Y:S01]  /*0340*/  @!P0 STS [R3+UR4], R10 ;  /* 0x0000000a03008988 */ /* 0x000fe20008000804 */
[----:B------:R-:W-:Y:S01]  /*0350*/  BAR.SYNC.DEFER_BLOCKING 0x0 ;  /* 0x0000000000007b1d */ /* 0x000fe20000010000 */
[----:B------:R-:W-:-:S04]  /*0360*/  LOP3.LUT P0, RZ, R23, 0xf, RZ, 0xc0, !PT ;  /* 0x0000000f17ff7812 */ /* 0x000fc8000780c0ff */
[C---:B------:R-:W-:Y:S01]  /*0370*/  ISETP.LT.AND P0, PT, R23.reuse, 0x10, !P0 ;  /* 0x000000101700780c */ /* 0x040fe20004701270 */
[----:B------:R-:W1:Y:S01]  /*0380*/  @!P1 LDS R4, [R2+UR4] ;  /* 0x0000000402049984 */ /* 0x000e620008000800 */
[----:B------:R-:W-:-:S04]  /*0390*/  LOP3.LUT P1, RZ, R23, 0x1ff, RZ, 0xc0, !PT ;  /* 0x000001ff17ff7812 */ /* 0x000fc8000782c0ff */
[----:B------:R-:W-:Y:S01]  /*03a0*/  ISETP.LT.AND P1, PT, R0, 0x80, !P1 ;  /* 0x000000800000780c */ /* 0x000fe20004f21270 */
[----:B-1----:R-:W1:Y:S02]  /*03b0*/  SHFL.BFLY PT, R5, R4, 0x8, 0x1f ;  /* 0x0d001f0004057f89 */ /* 0x002e6400000e0000 */
[----:B-1----:R-:W-:-:S05]  /*03c0*/  FADD R5, R4, R5 ;  /* 0x0000000504057221 */ /* 0x002fca0000000000 */
[----:B------:R-:W1:Y:S02]  /*03d0*/  SHFL.BFLY PT, R6, R5, 0x4, 0x1f ;  /* 0x0c801f0005067f89 */ /* 0x000e6400000e0000 */
[----:B-1----:R-:W-:-:S05]  /*03e0*/  FADD R6, R5, R6 ;  /* 0x0000000605067221 */ /* 0x002fca0000000000 */
[----:B------:R-:W1:Y:S02]  /*03f0*/  SHFL.BFLY PT, R7, R6, 0x2, 0x1f ;  /* 0x0c401f0006077f89 */ /* 0x000e6400000e0000 */
[----:B-1----:R-:W-:-:S05]  /*0400*/  FADD R7, R6, R7 ;  /* 0x0000000706077221 */ /* 0x002fca0000000000 */
[----:B------:R-:W1:Y:S02]  /*0410*/  SHFL.BFLY PT, R8, R7, 0x1, 0x1f ;  /* 0x0c201f0007087f89 */ /* 0x000e6400000e0000 */
[----:B-1----:R-:W-:-:S05]  /*0420*/  FADD R3, R7, R8 ;  /* 0x0000000807037221 */ /* 0x002fca0000000000 */
[----:B------:R1:W-:Y:S01]  /*0430*/  @P0 STS [R2+UR4], R3 ;  /* 0x0000000302000988 */ /* 0x0003e20008000804 */
[----:B------:R-:W-:Y:S06]  /*0440*/  BAR.SYNC.DEFER_BLOCKING 0x0 ;  /* 0x0000000000007b1d */ /* 0x000fec0000010000 */
[----:B-1----:R-:W-:Y:S05]  /*0450*/  @!P1 EXIT ;  /* 0x000000000000994d */ /* 0x002fea0003800000 */
[----:B------:R-:W0:Y:S01]  /*0460*/  LDS R5, [UR4] ;  /* 0x00000004ff057984 */ /* 0x000e220008000800 */
[----:B------:R-:W1:Y:S02]  /*0470*/  LDC.64 R2, c[0x0][0x218] ;  /* 0x00008600ff027b82 */ /* 0x000e640000000a00 */
[----:B-1----:R-:W-:-:S05]  /*0480*/  IMAD.WIDE R2, R0, 0x4, R2 ;  /* 0x0000000400027825 */ /* 0x002fca00078e0202 */
[----:B0-----:R-:W-:Y:S01]  /*0490*/  STG.E desc[UR6][R2.64], R5 ;  /* 0x0000000502007986 */ /* 0x001fe2000c101906 */
[----:B------:R-:W-:Y:S05]  /*04a0*/  EXIT ;  /* 0x000000000000794d */ /* 0x000fea0003800000 */
.L_x_1:
[----:B------:R-:W-:-:S00]  /*04b0*/  BRA `(.L_x_1) ;  /* 0xfffffffc00fc7947 */ /* 0x000fc0000383ffff */
[----:B------:R-:W-:-:S00]  /*04c0*/  NOP ;  /* 0x0000000000007918 */ /* 0x000fc00000000000 */
        /* <DEDUP_REMOVED lines=11> */
.L_x_2:


//--------------------- .nv.shared.triton_red_fused_mean_23 --------------------------
	.section	.nv.shared.triton_red_fused_mean_23,"aw",@nobits
	.sectionflags	@""
	.align	16
	.zero		1024


//--------------------- .nv.constant0.triton_red_fused_mean_23 --------------------------
	.section	.nv.constant0.triton_red_fused_mean_23,"a",@progbits
	.sectionflags	@""
	.align	4
.nv.constant0.triton_red_fused_mean_23:
	.zero		552
